//
// Generated by NVIDIA NVVM Compiler
//
// Compiler Build ID: CL-36424714
// Cuda compilation tools, release 13.0, V13.0.88
// Based on NVVM 20.0.0
//

.version 9.0
.target sm_100
.address_size 64

	// .globl	_leaky_relu

.visible .entry _leaky_relu(
	.param .u64 .ptr .align 1 _leaky_relu_param_0,
	.param .u64 .ptr .align 1 _leaky_relu_param_1,
	.param .u32 _leaky_relu_param_2,
	.param .u32 _leaky_relu_param_3,
	.param .u32 _leaky_relu_param_4,
	.param .u32 _leaky_relu_param_5,
	.param .u32 _leaky_relu_param_6
)
{
	.reg .pred 	%p<2>;
	.reg .b32 	%r<6>;
	.reg .b32 	%f<5>;
	.reg .b64 	%rd<8>;

	ld.param.u64 	%rd1, [_leaky_relu_param_0];
	ld.param.u64 	%rd2, [_leaky_relu_param_1];
	ld.param.u32 	%r1, [_leaky_relu_param_6];
	cvta.to.global.u64 	%rd3, %rd1;
	mov.u32 	%r2, %ctaid.x;
	mov.u32 	%r3, %ntid.x;
	mov.u32 	%r4, %tid.x;
	mad.lo.s32 	%r5, %r2, %r3, %r4;
	mul.wide.u32 	%rd4, %r5, 4;
	add.s64 	%rd5, %rd3, %rd4;
	ld.global.f32 	%f1, [%rd5];
	setp.lt.f32 	%p1, %f1, 0f00000000;
	cvt.rn.f32.s32 	%f2, %r1;
	mul.f32 	%f3, %f1, %f2;
	selp.f32 	%f4, %f3, %f1, %p1;
	cvta.to.global.u64 	%rd6, %rd2;
	add.s64 	%rd7, %rd6, %rd4;
	st.global.f32 	[%rd7], %f4;
	ret;

}
	// .globl	_batch_norm
.visible .entry _batch_norm()
{


	ret;

}
	// .globl	_conv2d
.visible .entry _conv2d()
{


	ret;

}
	// .globl	_max_pool2d
.visible .entry _max_pool2d(
	.param .u64 .ptr .align 1 _max_pool2d_param_0,
	.param .u32 _max_pool2d_param_1,
	.param .u32 _max_pool2d_param_2,
	.param .u32 _max_pool2d_param_3,
	.param .u32 _max_pool2d_param_4,
	.param .u32 _max_pool2d_param_5,
	.param .u64 .ptr .align 1 _max_pool2d_param_6,
	.param .u32 _max_pool2d_param_7,
	.param .u32 _max_pool2d_param_8
)
{
	.reg .pred 	%p<46>;
	.reg .b32 	%r<53>;
	.reg .b32 	%f<86>;
	.reg .b64 	%rd<18>;

	ld.param.u64 	%rd5, [_max_pool2d_param_0];
	ld.param.u32 	%r24, [_max_pool2d_param_2];
	ld.param.u32 	%r25, [_max_pool2d_param_3];
	ld.param.u32 	%r26, [_max_pool2d_param_4];
	ld.param.u32 	%r27, [_max_pool2d_param_5];
	ld.param.u64 	%rd4, [_max_pool2d_param_6];
	ld.param.u32 	%r28, [_max_pool2d_param_7];
	ld.param.u32 	%r29, [_max_pool2d_param_8];
	cvta.to.global.u64 	%rd1, %rd5;
	mov.u32 	%r31, %ctaid.x;
	mov.u32 	%r32, %ntid.x;
	mov.u32 	%r33, %tid.x;
	mad.lo.s32 	%r1, %r31, %r32, %r33;
	mov.u32 	%r34, %ctaid.y;
	mov.u32 	%r35, %ntid.y;
	mov.u32 	%r36, %tid.y;
	mad.lo.s32 	%r37, %r34, %r35, %r36;
	setp.ge.u32 	%p1, %r1, %r28;
	setp.ge.u32 	%p2, %r37, %r29;
	or.pred  	%p3, %p1, %p2;
	@%p3 bra 	$L__BB3_17;
	mul.lo.s32 	%r3, %r27, %r37;
	mul.lo.s32 	%r4, %r27, %r1;
	mad.lo.s32 	%r38, %r3, %r24, %r4;
	mul.wide.s32 	%rd6, %r38, 4;
	add.s64 	%rd7, %rd1, %rd6;
	ld.global.f32 	%f84, [%rd7];
	min.s32 	%r39, %r26, %r25;
	setp.lt.s32 	%p4, %r39, 1;
	@%p4 bra 	$L__BB3_16;
	and.b32  	%r5, %r25, 15;
	add.s32 	%r6, %r5, -1;
	and.b32  	%r7, %r25, 7;
	add.s32 	%r8, %r7, -1;
	and.b32  	%r9, %r25, 2147483632;
	and.b32  	%r10, %r25, 3;
	neg.s32 	%r11, %r9;
	add.s64 	%rd2, %rd1, 32;
	mov.b32 	%r47, 0;
$L__BB3_3:
	setp.lt.u32 	%p5, %r25, 16;
	add.s32 	%r42, %r47, %r3;
	mad.lo.s32 	%r13, %r42, %r24, %r4;
	mov.b32 	%r51, 0;
	mov.u32 	%r48, %r13;
	mov.u32 	%r49, %r11;
	@%p5 bra 	$L__BB3_5;
$L__BB3_4:
	.pragma "nounroll";
	mul.wide.s32 	%rd8, %r48, 4;
	add.s64 	%rd9, %rd2, %rd8;
	ld.global.f32 	%f19, [%rd9+-32];
	setp.gt.f32 	%p6, %f19, %f84;
	selp.f32 	%f20, %f19, %f84, %p6;
	ld.global.f32 	%f21, [%rd9+-28];
	setp.gt.f32 	%p7, %f21, %f20;
	selp.f32 	%f22, %f21, %f20, %p7;
	ld.global.f32 	%f23, [%rd9+-24];
	setp.gt.f32 	%p8, %f23, %f22;
	selp.f32 	%f24, %f23, %f22, %p8;
	ld.global.f32 	%f25, [%rd9+-20];
	setp.gt.f32 	%p9, %f25, %f24;
	selp.f32 	%f26, %f25, %f24, %p9;
	ld.global.f32 	%f27, [%rd9+-16];
	setp.gt.f32 	%p10, %f27, %f26;
	selp.f32 	%f28, %f27, %f26, %p10;
	ld.global.f32 	%f29, [%rd9+-12];
	setp.gt.f32 	%p11, %f29, %f28;
	selp.f32 	%f30, %f29, %f28, %p11;
	ld.global.f32 	%f31, [%rd9+-8];
	setp.gt.f32 	%p12, %f31, %f30;
	selp.f32 	%f32, %f31, %f30, %p12;
	ld.global.f32 	%f33, [%rd9+-4];
	setp.gt.f32 	%p13, %f33, %f32;
	selp.f32 	%f34, %f33, %f32, %p13;
	ld.global.f32 	%f35, [%rd9];
	setp.gt.f32 	%p14, %f35, %f34;
	selp.f32 	%f36, %f35, %f34, %p14;
	ld.global.f32 	%f37, [%rd9+4];
	setp.gt.f32 	%p15, %f37, %f36;
	selp.f32 	%f38, %f37, %f36, %p15;
	ld.global.f32 	%f39, [%rd9+8];
	setp.gt.f32 	%p16, %f39, %f38;
	selp.f32 	%f40, %f39, %f38, %p16;
	ld.global.f32 	%f41, [%rd9+12];
	setp.gt.f32 	%p17, %f41, %f40;
	selp.f32 	%f42, %f41, %f40, %p17;
	ld.global.f32 	%f43, [%rd9+16];
	setp.gt.f32 	%p18, %f43, %f42;
	selp.f32 	%f44, %f43, %f42, %p18;
	ld.global.f32 	%f45, [%rd9+20];
	setp.gt.f32 	%p19, %f45, %f44;
	selp.f32 	%f46, %f45, %f44, %p19;
	ld.global.f32 	%f47, [%rd9+24];
	setp.gt.f32 	%p20, %f47, %f46;
	selp.f32 	%f48, %f47, %f46, %p20;
	ld.global.f32 	%f49, [%rd9+28];
	setp.gt.f32 	%p21, %f49, %f48;
	selp.f32 	%f84, %f49, %f48, %p21;
	add.s32 	%r49, %r49, 16;
	add.s32 	%r48, %r48, 16;
	setp.eq.s32 	%p22, %r49, 0;
	mov.u32 	%r51, %r9;
	@%p22 bra 	$L__BB3_5;
	bra.uni 	$L__BB3_4;
$L__BB3_5:
	setp.eq.s32 	%p23, %r5, 0;
	@%p23 bra 	$L__BB3_15;
	setp.lt.u32 	%p24, %r6, 7;
	@%p24 bra 	$L__BB3_8;
	add.s32 	%r43, %r13, %r51;
	mul.wide.s32 	%rd10, %r43, 4;
	add.s64 	%rd11, %rd1, %rd10;
	ld.global.f32 	%f51, [%rd11];
	setp.gt.f32 	%p25, %f51, %f84;
	selp.f32 	%f52, %f51, %f84, %p25;
	ld.global.f32 	%f53, [%rd11+4];
	setp.gt.f32 	%p26, %f53, %f52;
	selp.f32 	%f54, %f53, %f52, %p26;
	ld.global.f32 	%f55, [%rd11+8];
	setp.gt.f32 	%p27, %f55, %f54;
	selp.f32 	%f56, %f55, %f54, %p27;
	ld.global.f32 	%f57, [%rd11+12];
	setp.gt.f32 	%p28, %f57, %f56;
	selp.f32 	%f58, %f57, %f56, %p28;
	ld.global.f32 	%f59, [%rd11+16];
	setp.gt.f32 	%p29, %f59, %f58;
	selp.f32 	%f60, %f59, %f58, %p29;
	ld.global.f32 	%f61, [%rd11+20];
	setp.gt.f32 	%p30, %f61, %f60;
	selp.f32 	%f62, %f61, %f60, %p30;
	ld.global.f32 	%f63, [%rd11+24];
	setp.gt.f32 	%p31, %f63, %f62;
	selp.f32 	%f64, %f63, %f62, %p31;
	ld.global.f32 	%f65, [%rd11+28];
	setp.gt.f32 	%p32, %f65, %f64;
	selp.f32 	%f84, %f65, %f64, %p32;
	add.s32 	%r51, %r51, 8;
$L__BB3_8:
	setp.eq.s32 	%p33, %r7, 0;
	@%p33 bra 	$L__BB3_15;
	setp.lt.u32 	%p34, %r8, 3;
	@%p34 bra 	$L__BB3_11;
	add.s32 	%r44, %r13, %r51;
	mul.wide.s32 	%rd12, %r44, 4;
	add.s64 	%rd13, %rd1, %rd12;
	ld.global.f32 	%f67, [%rd13];
	setp.gt.f32 	%p35, %f67, %f84;
	selp.f32 	%f68, %f67, %f84, %p35;
	ld.global.f32 	%f69, [%rd13+4];
	setp.gt.f32 	%p36, %f69, %f68;
	selp.f32 	%f70, %f69, %f68, %p36;
	ld.global.f32 	%f71, [%rd13+8];
	setp.gt.f32 	%p37, %f71, %f70;
	selp.f32 	%f72, %f71, %f70, %p37;
	ld.global.f32 	%f73, [%rd13+12];
	setp.gt.f32 	%p38, %f73, %f72;
	selp.f32 	%f84, %f73, %f72, %p38;
	add.s32 	%r51, %r51, 4;
$L__BB3_11:
	setp.eq.s32 	%p39, %r10, 0;
	@%p39 bra 	$L__BB3_15;
	setp.eq.s32 	%p40, %r10, 1;
	add.s32 	%r45, %r13, %r51;
	mul.wide.s32 	%rd14, %r45, 4;
	add.s64 	%rd3, %rd1, %rd14;
	ld.global.f32 	%f74, [%rd3];
	setp.gt.f32 	%p41, %f74, %f84;
	selp.f32 	%f84, %f74, %f84, %p41;
	@%p40 bra 	$L__BB3_15;
	setp.eq.s32 	%p42, %r10, 2;
	ld.global.f32 	%f75, [%rd3+4];
	setp.gt.f32 	%p43, %f75, %f84;
	selp.f32 	%f84, %f75, %f84, %p43;
	@%p42 bra 	$L__BB3_15;
	ld.global.f32 	%f76, [%rd3+8];
	setp.gt.f32 	%p44, %f76, %f84;
	selp.f32 	%f84, %f76, %f84, %p44;
$L__BB3_15:
	add.s32 	%r47, %r47, 1;
	setp.ne.s32 	%p45, %r47, %r26;
	@%p45 bra 	$L__BB3_3;
$L__BB3_16:
	mad.lo.s32 	%r46, %r28, %r37, %r1;
	cvta.to.global.u64 	%rd15, %rd4;
	mul.wide.u32 	%rd16, %r46, 4;
	add.s64 	%rd17, %rd15, %rd16;
	st.global.f32 	[%rd17], %f84;
$L__BB3_17:
	ret;

}
	// .globl	_pad
.visible .entry _pad()
{


	ret;

}


// ===== COMPILED SASS (sm_100) =====

	.target	sm_100

	.elftype	@"ET_EXEC"


//--------------------- .note.nv.tkinfo           --------------------------
	.section	.note.nv.tkinfo,"",@"SHT_NOTE"
	.sectionflags	@"SHF_NOTE_NV_TKINFO"
	.tkinfo
        /*0018*/ 	.word	0x00000002
        /*0030*/ 	.string	""
        /*0030*/ 	.string	"ptxas"
        /*0030*/ 	.string	"Cuda compilation tools, release 13.0, V13.0.88"
        /*0030*/ 	.string	"Build cuda_13.0.r13.0/compiler.36424714_0"
        /*0030*/ 	.string	"-arch sm_100 -m 64 "



//--------------------- .note.nv.cuinfo           --------------------------
	.section	.note.nv.cuinfo,"",@"SHT_NOTE"
	.sectionflags	@"SHF_NOTE_NV_CUINFO"
        /*0018*/ 	.short	0x0002
        /*001a*/ 	.short	0x0064
        /*001c*/ 	.short	0x0082
	.zero		2


//--------------------- .nv.info                  --------------------------
	.section	.nv.info,"",@"SHT_CUDA_INFO"
	.align	4


	//----- nvinfo : EIATTR_REGCOUNT
	.align		4
        /*0000*/ 	.byte	0x04, 0x2f
        /*0002*/ 	.short	(.L_1 - .L_0)
	.align		4
.L_0:
        /*0004*/ 	.word	index@(_leaky_relu)
        /*0008*/ 	.word	0x0000000c


	//----- nvinfo : EIATTR_FRAME_SIZE
	.align		4
.L_1:
        /*000c*/ 	.byte	0x04, 0x11
        /*000e*/ 	.short	(.L_3 - .L_2)
	.align		4
.L_2:
        /*0010*/ 	.word	index@(_leaky_relu)
        /*0014*/ 	.word	0x00000000


	//----- nvinfo : EIATTR_REGCOUNT
	.align		4
.L_3:
        /*0018*/ 	.byte	0x04, 0x2f
        /*001a*/ 	.short	(.L_5 - .L_4)
	.align		4
.L_4:
        /*001c*/ 	.word	index@(_batch_norm)
        /*0020*/ 	.word	0x00000004


	//----- nvinfo : EIATTR_FRAME_SIZE
	.align		4
.L_5:
        /*0024*/ 	.byte	0x04, 0x11
        /*0026*/ 	.short	(.L_7 - .L_6)
	.align		4
.L_6:
        /*0028*/ 	.word	index@(_batch_norm)
        /*002c*/ 	.word	0x00000000


	//----- nvinfo : EIATTR_REGCOUNT
	.align		4
.L_7:
        /*0030*/ 	.byte	0x04, 0x2f
        /*0032*/ 	.short	(.L_9 - .L_8)
	.align		4
.L_8:
        /*0034*/ 	.word	index@(_conv2d)
        /*0038*/ 	.word	0x00000004


	//----- nvinfo : EIATTR_FRAME_SIZE
	.align		4
.L_9:
        /*003c*/ 	.byte	0x04, 0x11
        /*003e*/ 	.short	(.L_11 - .L_10)
	.align		4
.L_10:
        /*0040*/ 	.word	index@(_conv2d)
        /*0044*/ 	.word	0x00000000


	//----- nvinfo : EIATTR_REGCOUNT
	.align		4
.L_11:
        /*0048*/ 	.byte	0x04, 0x2f
        /*004a*/ 	.short	(.L_13 - .L_12)
	.align		4
.L_12:
        /*004c*/ 	.word	index@(_max_pool2d)
        /*0050*/ 	.word	0x00000020


	//----- nvinfo : EIATTR_FRAME_SIZE
	.align		4
.L_13:
        /*0054*/ 	.byte	0x04, 0x11
        /*0056*/ 	.short	(.L_15 - .L_14)
	.align		4
.L_14:
        /*0058*/ 	.word	index@(_max_pool2d)
        /*005c*/ 	.word	0x00000000


	//----- nvinfo : EIATTR_REGCOUNT
	.align		4
.L_15:
        /*0060*/ 	.byte	0x04, 0x2f
        /*0062*/ 	.short	(.L_17 - .L_16)
	.align		4
.L_16:
        /*0064*/ 	.word	index@(_pad)
        /*0068*/ 	.word	0x00000004


	//----- nvinfo : EIATTR_FRAME_SIZE
	.align		4
.L_17:
        /*006c*/ 	.byte	0x04, 0x11
        /*006e*/ 	.short	(.L_19 - .L_18)
	.align		4
.L_18:
        /*0070*/ 	.word	index@(_pad)
        /*0074*/ 	.word	0x00000000


	//----- nvinfo : EIATTR_MIN_STACK_SIZE
	.align		4
.L_19:
        /*0078*/ 	.byte	0x04, 0x12
        /*007a*/ 	.short	(.L_21 - .L_20)
	.align		4
.L_20:
        /*007c*/ 	.word	index@(_pad)
        /*0080*/ 	.word	0x00000000


	//----- nvinfo : EIATTR_MIN_STACK_SIZE
	.align		4
.L_21:
        /*0084*/ 	.byte	0x04, 0x12
        /*0086*/ 	.short	(.L_23 - .L_22)
	.align		4
.L_22:
        /*0088*/ 	.word	index@(_max_pool2d)
        /*008c*/ 	.word	0x00000000


	//----- nvinfo : EIATTR_MIN_STACK_SIZE
	.align		4
.L_23:
        /*0090*/ 	.byte	0x04, 0x12
        /*0092*/ 	.short	(.L_25 - .L_24)
	.align		4
.L_24:
        /*0094*/ 	.word	index@(_conv2d)
        /*0098*/ 	.word	0x00000000


	//----- nvinfo : EIATTR_MIN_STACK_SIZE
	.align		4
.L_25:
        /*009c*/ 	.byte	0x04, 0x12
        /*009e*/ 	.short	(.L_27 - .L_26)
	.align		4
.L_26:
        /*00a0*/ 	.word	index@(_batch_norm)
        /*00a4*/ 	.word	0x00000000


	//----- nvinfo : EIATTR_MIN_STACK_SIZE
	.align		4
.L_27:
        /*00a8*/ 	.byte	0x04, 0x12
        /*00aa*/ 	.short	(.L_29 - .L_28)
	.align		4
.L_28:
        /*00ac*/ 	.word	index@(_leaky_relu)
        /*00b0*/ 	.word	0x00000000
.L_29:


//--------------------- .nv.compat                --------------------------
	.section	.nv.compat,"",@"SHT_CUDA_COMPAT_INFO"
	.align	4
        /*0000*/ 	.byte	0x02, 0x09, 0x00, 0x00, 0x02, 0x02, 0x01, 0x00, 0x02, 0x05, 0x05, 0x00, 0x03, 0x07, 0x01, 0x01
        /*0010*/ 	.byte	0x02, 0x03, 0x00, 0x00, 0x02, 0x06, 0x01, 0x00, 0x04, 0x0b, 0x08, 0x00, 0x09, 0x00, 0x00, 0x00
        /*0020*/ 	.byte	0x00, 0x00, 0x00, 0x00


//--------------------- .nv.info._pad             --------------------------
	.section	.nv.info._pad,"",@"SHT_CUDA_INFO"
	.sectionflags	@""
	.align	4


	//----- nvinfo : EIATTR_CUDA_API_VERSION
	.align		4
        /*0000*/ 	.byte	0x04, 0x37
        /*0002*/ 	.short	(.L_31 - .L_30)
.L_30:
        /*0004*/ 	.word	0x00000082


	//----- nvinfo : EIATTR_SPARSE_MMA_MASK
	.align		4
.L_31:
        /*0008*/ 	.byte	0x03, 0x50
        /*000a*/ 	.short	0x0000


	//----- nvinfo : EIATTR_MAXREG_COUNT
	.align		4
        /*000c*/ 	.byte	0x03, 0x1b
        /*000e*/ 	.short	0x00ff


	//----- nvinfo : EIATTR_MERCURY_ISA_VERSION
	.align		4
        /*0010*/ 	.byte	0x03, 0x5f
        /*0012*/ 	.short	0x0101


	//----- nvinfo : EIATTR_VRC_CTA_INIT_COUNT
	.align		4
        /*0014*/ 	.byte	0x02, 0x4a
	.zero		1
	.zero		1


	//----- nvinfo : EIATTR_EXIT_INSTR_OFFSETS
	.align		4
        /*0018*/ 	.byte	0x04, 0x1c
        /*001a*/ 	.short	(.L_33 - .L_32)


	//   ....[0]....
.L_32:
        /*001c*/ 	.word	0x00000010


	//----- nvinfo : EIATTR_SW_WAR
	.align		4
.L_33:
        /*0020*/ 	.byte	0x04, 0x36
        /*0022*/ 	.short	(.L_35 - .L_34)
.L_34:
        /*0024*/ 	.word	0x00000008
.L_35:


//--------------------- .nv.info._max_pool2d      --------------------------
	.section	.nv.info._max_pool2d,"",@"SHT_CUDA_INFO"
	.sectionflags	@""
	.align	4


	//----- nvinfo : EIATTR_CUDA_API_VERSION
	.align		4
        /*0000*/ 	.byte	0x04, 0x37
        /*0002*/ 	.short	(.L_37 - .L_36)
.L_36:
        /*0004*/ 	.word	0x00000082


	//----- nvinfo : EIATTR_KPARAM_INFO
	.align		4
.L_37:
        /*0008*/ 	.byte	0x04, 0x17
        /*000a*/ 	.short	(.L_39 - .L_38)
.L_38:
        /*000c*/ 	.word	0x00000000
        /*0010*/ 	.short	0x0008
        /*0012*/ 	.short	0x002c
        /*0014*/ 	.byte	0x00, 0xf0, 0x11, 0x00


	//----- nvinfo : EIATTR_KPARAM_INFO
	.align		4
.L_39:
        /*0018*/ 	.byte	0x04, 0x17
        /*001a*/ 	.short	(.L_41 - .L_40)
.L_40:
        /*001c*/ 	.word	0x00000000
        /*0020*/ 	.short	0x0007
        /*0022*/ 	.short	0x0028
        /*0024*/ 	.byte	0x00, 0xf0, 0x11, 0x00


	//----- nvinfo : EIATTR_KPARAM_INFO
	.align		4
.L_41:
        /*0028*/ 	.byte	0x04, 0x17
        /*002a*/ 	.short	(.L_43 - .L_42)
.L_42:
        /*002c*/ 	.word	0x00000000
        /*0030*/ 	.short	0x0006
        /*0032*/ 	.short	0x0020
        /*0034*/ 	.byte	0x00, 0xf5, 0x21, 0x00


	//----- nvinfo : EIATTR_KPARAM_INFO
	.align		4
.L_43:
        /*0038*/ 	.byte	0x04, 0x17
        /*003a*/ 	.short	(.L_45 - .L_44)
.L_44:
        /*003c*/ 	.word	0x00000000
        /*0040*/ 	.short	0x0005
        /*0042*/ 	.short	0x0018
        /*0044*/ 	.byte	0x00, 0xf0, 0x11, 0x00


	//----- nvinfo : EIATTR_KPARAM_INFO
	.align		4
.L_45:
        /*0048*/ 	.byte	0x04, 0x17
        /*004a*/ 	.short	(.L_47 - .L_46)
.L_46:
        /*004c*/ 	.word	0x00000000
        /*0050*/ 	.short	0x0004
        /*0052*/ 	.short	0x0014
        /*0054*/ 	.byte	0x00, 0xf0, 0x11, 0x00


	//----- nvinfo : EIATTR_KPARAM_INFO
	.align		4
.L_47:
        /*0058*/ 	.byte	0x04, 0x17
        /*005a*/ 	.short	(.L_49 - .L_48)
.L_48:
        /*005c*/ 	.word	0x00000000
        /*0060*/ 	.short	0x0003
        /*0062*/ 	.short	0x0010
        /*0064*/ 	.byte	0x00, 0xf0, 0x11, 0x00


	//----- nvinfo : EIATTR_KPARAM_INFO
	.align		4
.L_49:
        /*0068*/ 	.byte	0x04, 0x17
        /*006a*/ 	.short	(.L_51 - .L_50)
.L_50:
        /*006c*/ 	.word	0x00000000
        /*0070*/ 	.short	0x0002
        /*0072*/ 	.short	0x000c
        /*0074*/ 	.byte	0x00, 0xf0, 0x11, 0x00


	//----- nvinfo : EIATTR_KPARAM_INFO
	.align		4
.L_51:
        /*0078*/ 	.byte	0x04, 0x17
        /*007a*/ 	.short	(.L_53 - .L_52)
.L_52:
        /*007c*/ 	.word	0x00000000
        /*0080*/ 	.short	0x0001
        /*0082*/ 	.short	0x0008
        /*0084*/ 	.byte	0x00, 0xf0, 0x11, 0x00


	//----- nvinfo : EIATTR_KPARAM_INFO
	.align		4
.L_53:
        /*0088*/ 	.byte	0x04, 0x17
        /*008a*/ 	.short	(.L_55 - .L_54)
.L_54:
        /*008c*/ 	.word	0x00000000
        /*0090*/ 	.short	0x0000
        /*0092*/ 	.short	0x0000
        /*0094*/ 	.byte	0x00, 0xf5, 0x21, 0x00


	//----- nvinfo : EIATTR_SPARSE_MMA_MASK
	.align		4
.L_55:
        /*0098*/ 	.byte	0x03, 0x50
        /*009a*/ 	.short	0x0000


	//----- nvinfo : EIATTR_MAXREG_COUNT
	.align		4
        /*009c*/ 	.byte	0x03, 0x1b
        /*009e*/ 	.short	0x00ff


	//----- nvinfo : EIATTR_MERCURY_ISA_VERSION
	.align		4
        /*00a0*/ 	.byte	0x03, 0x5f
        /*00a2*/ 	.short	0x0101


	//----- nvinfo : EIATTR_VRC_CTA_INIT_COUNT
	.align		4
        /*00a4*/ 	.byte	0x02, 0x4a
	.zero		1
	.zero		1


	//----- nvinfo : EIATTR_EXIT_INSTR_OFFSETS
	.align		4
        /*00a8*/ 	.byte	0x04, 0x1c
        /*00aa*/ 	.short	(.L_57 - .L_56)


	//   ....[0]....
.L_56:
        /*00ac*/ 	.word	0x000000c0


	//   ....[1]....
        /*00b0*/ 	.word	0x00000b40


	//----- nvinfo : EIATTR_CBANK_PARAM_SIZE
	.align		4
.L_57:
        /*00b4*/ 	.byte	0x03, 0x19
        /*00b6*/ 	.short	0x0030


	//----- nvinfo : EIATTR_PARAM_CBANK
	.align		4
        /*00b8*/ 	.byte	0x04, 0x0a
        /*00ba*/ 	.short	(.L_59 - .L_58)
	.align		4
.L_58:
        /*00bc*/ 	.word	index@(.nv.constant0._max_pool2d)
        /*00c0*/ 	.short	0x0380
        /*00c2*/ 	.short	0x0030


	//----- nvinfo : EIATTR_SW_WAR
	.align		4
.L_59:
        /*00c4*/ 	.byte	0x04, 0x36
        /*00c6*/ 	.short	(.L_61 - .L_60)
.L_60:
        /*00c8*/ 	.word	0x00000008
.L_61:


//--------------------- .nv.info._conv2d          --------------------------
	.section	.nv.info._conv2d,"",@"SHT_CUDA_INFO"
	.sectionflags	@""
	.align	4


	//----- nvinfo : EIATTR_CUDA_API_VERSION
	.align		4
        /*0000*/ 	.byte	0x04, 0x37
        /*0002*/ 	.short	(.L_63 - .L_62)
.L_62:
        /*0004*/ 	.word	0x00000082


	//----- nvinfo : EIATTR_SPARSE_MMA_MASK
	.align		4
.L_63:
        /*0008*/ 	.byte	0x03, 0x50
        /*000a*/ 	.short	0x0000


	//----- nvinfo : EIATTR_MAXREG_COUNT
	.align		4
        /*000c*/ 	.byte	0x03, 0x1b
        /*000e*/ 	.short	0x00ff


	//----- nvinfo : EIATTR_MERCURY_ISA_VERSION
	.align		4
        /*0010*/ 	.byte	0x03, 0x5f
        /*0012*/ 	.short	0x0101


	//----- nvinfo : EIATTR_VRC_CTA_INIT_COUNT
	.align		4
        /*0014*/ 	.byte	0x02, 0x4a
	.zero		1
	.zero		1


	//----- nvinfo : EIATTR_EXIT_INSTR_OFFSETS
	.align		4
        /*0018*/ 	.byte	0x04, 0x1c
        /*001a*/ 	.short	(.L_65 - .L_64)


	//   ....[0]....
.L_64:
        /*001c*/ 	.word	0x00000010


	//----- nvinfo : EIATTR_SW_WAR
	.align		4
.L_65:
        /*0020*/ 	.byte	0x04, 0x36
        /*0022*/ 	.short	(.L_67 - .L_66)
.L_66:
        /*0024*/ 	.word	0x00000008
.L_67:


//--------------------- .nv.info._batch_norm      --------------------------
	.section	.nv.info._batch_norm,"",@"SHT_CUDA_INFO"
	.sectionflags	@""
	.align	4


	//----- nvinfo : EIATTR_CUDA_API_VERSION
	.align		4
        /*0000*/ 	.byte	0x04, 0x37
        /*0002*/ 	.short	(.L_69 - .L_68)
.L_68:
        /*0004*/ 	.word	0x00000082


	//----- nvinfo : EIATTR_SPARSE_MMA_MASK
	.align		4
.L_69:
        /*0008*/ 	.byte	0x03, 0x50
        /*000a*/ 	.short	0x0000


	//----- nvinfo : EIATTR_MAXREG_COUNT
	.align		4
        /*000c*/ 	.byte	0x03, 0x1b
        /*000e*/ 	.short	0x00ff


	//----- nvinfo : EIATTR_MERCURY_ISA_VERSION
	.align		4
        /*0010*/ 	.byte	0x03, 0x5f
        /*0012*/ 	.short	0x0101


	//----- nvinfo : EIATTR_VRC_CTA_INIT_COUNT
	.align		4
        /*0014*/ 	.byte	0x02, 0x4a
	.zero		1
	.zero		1


	//----- nvinfo : EIATTR_EXIT_INSTR_OFFSETS
	.align		4
        /*0018*/ 	.byte	0x04, 0x1c
        /*001a*/ 	.short	(.L_71 - .L_70)


	//   ....[0]....
.L_70:
        /*001c*/ 	.word	0x00000010


	//----- nvinfo : EIATTR_SW_WAR
	.align		4
.L_71:
        /*0020*/ 	.byte	0x04, 0x36
        /*0022*/ 	.short	(.L_73 - .L_72)
.L_72:
        /*0024*/ 	.word	0x00000008
.L_73:


//--------------------- .nv.info._leaky_relu      --------------------------
	.section	.nv.info._leaky_relu,"",@"SHT_CUDA_INFO"
	.sectionflags	@""
	.align	4


	//----- nvinfo : EIATTR_CUDA_API_VERSION
	.align		4
        /*0000*/ 	.byte	0x04, 0x37
        /*0002*/ 	.short	(.L_75 - .L_74)
.L_74:
        /*0004*/ 	.word	0x00000082


	//----- nvinfo : EIATTR_KPARAM_INFO
	.align		4
.L_75:
        /*0008*/ 	.byte	0x04, 0x17
        /*000a*/ 	.short	(.L_77 - .L_76)
.L_76:
        /*000c*/ 	.word	0x00000000
        /*0010*/ 	.short	0x0006
        /*0012*/ 	.short	0x0020
        /*0014*/ 	.byte	0x00, 0xf0, 0x11, 0x00


	//----- nvinfo : EIATTR_KPARAM_INFO
	.align		4
.L_77:
        /*0018*/ 	.byte	0x04, 0x17
        /*001a*/ 	.short	(.L_79 - .L_78)
.L_78:
        /*001c*/ 	.word	0x00000000
        /*0020*/ 	.short	0x0005
        /*0022*/ 	.short	0x001c
        /*0024*/ 	.byte	0x00, 0xf0, 0x11, 0x00


	//----- nvinfo : EIATTR_KPARAM_INFO
	.align		4
.L_79:
        /*0028*/ 	.byte	0x04, 0x17
        /*002a*/ 	.short	(.L_81 - .L_80)
.L_80:
        /*002c*/ 	.word	0x00000000
        /*0030*/ 	.short	0x0004
        /*0032*/ 	.short	0x0018
        /*0034*/ 	.byte	0x00, 0xf0, 0x11, 0x00


	//----- nvinfo : EIATTR_KPARAM_INFO
	.align		4
.L_81:
        /*0038*/ 	.byte	0x04, 0x17
        /*003a*/ 	.short	(.L_83 - .L_82)
.L_82:
        /*003c*/ 	.word	0x00000000
        /*0040*/ 	.short	0x0003
        /*0042*/ 	.short	0x0014
        /*0044*/ 	.byte	0x00, 0xf0, 0x11, 0x00


	//----- nvinfo : EIATTR_KPARAM_INFO
	.align		4
.L_83:
        /*0048*/ 	.byte	0x04, 0x17
        /*004a*/ 	.short	(.L_85 - .L_84)
.L_84:
        /*004c*/ 	.word	0x00000000
        /*0050*/ 	.short	0x0002
        /*0052*/ 	.short	0x0010
        /*0054*/ 	.byte	0x00, 0xf0, 0x11, 0x00


	//----- nvinfo : EIATTR_KPARAM_INFO
	.align		4
.L_85:
        /*0058*/ 	.byte	0x04, 0x17
        /*005a*/ 	.short	(.L_87 - .L_86)
.L_86:
        /*005c*/ 	.word	0x00000000
        /*0060*/ 	.short	0x0001
        /*0062*/ 	.short	0x0008
        /*0064*/ 	.byte	0x00, 0xf5, 0x21, 0x00


	//----- nvinfo : EIATTR_KPARAM_INFO
	.align		4
.L_87:
        /*0068*/ 	.byte	0x04, 0x17
        /*006a*/ 	.short	(.L_89 - .L_88)
.L_88:
        /*006c*/ 	.word	0x00000000
        /*0070*/ 	.short	0x0000
        /*0072*/ 	.short	0x0000
        /*0074*/ 	.byte	0x00, 0xf5, 0x21, 0x00


	//----- nvinfo : EIATTR_SPARSE_MMA_MASK
	.align		4
.L_89:
        /*0078*/ 	.byte	0x03, 0x50
        /*007a*/ 	.short	0x0000


	//----- nvinfo : EIATTR_MAXREG_COUNT
	.align		4
        /*007c*/ 	.byte	0x03, 0x1b
        /*007e*/ 	.short	0x00ff


	//----- nvinfo : EIATTR_MERCURY_ISA_VERSION
	.align		4
        /*0080*/ 	.byte	0x03, 0x5f
        /*0082*/ 	.short	0x0101


	//----- nvinfo : EIATTR_VRC_CTA_INIT_COUNT
	.align		4
        /*0084*/ 	.byte	0x02, 0x4a
	.zero		1
	.zero		1


	//----- nvinfo : EIATTR_EXIT_INSTR_OFFSETS
	.align		4
        /*0088*/ 	.byte	0x04, 0x1c
        /*008a*/ 	.short	(.L_91 - .L_90)


	//   ....[0]....
.L_90:
        /*008c*/ 	.word	0x00000100


	//----- nvinfo : EIATTR_CBANK_PARAM_SIZE
	.align		4
.L_91:
        /*0090*/ 	.byte	0x03, 0x19
        /*0092*/ 	.short	0x0024


	//----- nvinfo : EIATTR_PARAM_CBANK
	.align		4
        /*0094*/ 	.byte	0x04, 0x0a
        /*0096*/ 	.short	(.L_93 - .L_92)
	.align		4
.L_92:
        /*0098*/ 	.word	index@(.nv.constant0._leaky_relu)
        /*009c*/ 	.short	0x0380
        /*009e*/ 	.short	0x0024


	//----- nvinfo : EIATTR_SW_WAR
	.align		4
.L_93:
        /*00a0*/ 	.byte	0x04, 0x36
        /*00a2*/ 	.short	(.L_95 - .L_94)
.L_94:
        /*00a4*/ 	.word	0x00000008
.L_95:


//--------------------- .nv.callgraph             --------------------------
	.section	.nv.callgraph,"",@"SHT_CUDA_CALLGRAPH"
	.align	4
	.sectionentsize	8
	.align		4
        /*0000*/ 	.word	0x00000000
	.align		4
        /*0004*/ 	.word	0xffffffff
	.align		4
        /*0008*/ 	.word	0x00000000
	.align		4
        /*000c*/ 	.word	0xfffffffe
	.align		4
        /*0010*/ 	.word	0x00000000
	.align		4
        /*0014*/ 	.word	0xfffffffd
	.align		4
        /*0018*/ 	.word	0x00000000
	.align		4
        /*001c*/ 	.word	0xfffffffc


//--------------------- .text._pad                --------------------------
	.section	.text._pad,"ax",@progbits
	.align	128
        .global         _pad
        .type           _pad,@function
        .size           _pad,(.L_x_12 - _pad)
        .other          _pad,@"STO_CUDA_ENTRY STV_DEFAULT"
_pad:
.text._pad:
[----:B------:R-:W-:Y:S01]  /*0000*/  LDC R1, c[0x0][0x37c] ;  /* 0x0000df00ff017b82 */ /* 0x000fe20000000800 */
[----:B------:R-:W-:Y:S05]  /*0010*/  EXIT ;  /* 0x000000000000794d */ /* 0x000fea0003800000 */
.L_x_0:
[----:B------:R-:W-:-:S00]  /*0020*/  BRA `(.L_x_0) ;  /* 0xfffffffc00fc7947 */ /* 0x000fc0000383ffff */
[----:B------:R-:W-:-:S00]  /*0030*/  NOP ;  /* 0x0000000000007918 */ /* 0x000fc00000000000 */
        /* <DEDUP_REMOVED lines=12> */
.L_x_12:


//--------------------- .text._max_pool2d         --------------------------
	.section	.text._max_pool2d,"ax",@progbits
	.align	128
        .global         _max_pool2d
        .type           _max_pool2d,@function
        .size           _max_pool2d,(.L_x_13 - _max_pool2d)
        .other          _max_pool2d,@"STO_CUDA_ENTRY STV_DEFAULT"
_max_pool2d:
.text._max_pool2d:
[----:B------:R-:W-:Y:S01]  /*0000*/  LDC R1, c[0x0][0x37c] ;  /* 0x0000df00ff017b82 */ /* 0x000fe20000000800 */
[----:B------:R-:W0:Y:S07]  /*0010*/  S2R R3, SR_TID.Y ;  /* 0x0000000000037919 */ /* 0x000e2e0000002200 */
[----:B------:R-:W1:Y:S01]  /*0020*/  LDC R5, c[0x0][0x360] ;  /* 0x0000d800ff057b82 */ /* 0x000e620000000800 */
[----:B------:R-:W2:Y:S01]  /*0030*/  LDCU.64 UR6, c[0x0][0x3a8] ;  /* 0x00007500ff0677ac */ /* 0x000ea20008000a00 */
[----:B------:R-:W1:Y:S06]  /*0040*/  S2R R2, SR_TID.X ;  /* 0x0000000000027919 */ /* 0x000e6c0000002100 */
[----:B------:R-:W0:Y:S08]  /*0050*/  S2UR UR5, SR_CTAID.Y ;  /* 0x00000000000579c3 */ /* 0x000e300000002600 */
[----:B------:R-:W0:Y:S08]  /*0060*/  LDC R0, c[0x0][0x364] ;  /* 0x0000d900ff007b82 */ /* 0x000e300000000800 */
[----:B------:R-:W1:Y:S01]  /*0070*/  S2UR UR4, SR_CTAID.X ;  /* 0x00000000000479c3 */ /* 0x000e620000002500 */
[----:B0-----:R-:W-:-:S05]  /*0080*/  IMAD R0, R0, UR5, R3 ;  /* 0x0000000500007c24 */ /* 0x001fca000f8e0203 */
[----:B--2---:R-:W-:Y:S01]  /*0090*/  ISETP.GE.U32.AND P0, PT, R0, UR7, PT ;  /* 0x0000000700007c0c */ /* 0x004fe2000bf06070 */
[----:B-1----:R-:W-:-:S05]  /*00a0*/  IMAD R5, R5, UR4, R2 ;  /* 0x0000000405057c24 */ /* 0x002fca000f8e0202 */
[----:B------:R-:W-:-:S13]  /*00b0*/  ISETP.GE.U32.OR P0, PT, R5, UR6, P0 ;  /* 0x0000000605007c0c */ /* 0x000fda0008706470 */
[----:B------:R-:W-:Y:S05]  /*00c0*/  @P0 EXIT ;  /* 0x000000000000094d */ /* 0x000fea0003800000 */
[----:B------:R-:W0:Y:S01]  /*00d0*/  LDC.64 R8, c[0x0][0x390] ;  /* 0x0000e400ff087b82 */ /* 0x000e220000000a00 */
[----:B------:R-:W1:Y:S01]  /*00e0*/  LDCU UR5, c[0x0][0x38c] ;  /* 0x00007180ff0577ac */ /* 0x000e620008000800 */
[----:B------:R-:W2:Y:S06]  /*00f0*/  LDCU UR4, c[0x0][0x398] ;  /* 0x00007300ff0477ac */ /* 0x000eac0008000800 */
[----:B------:R-:W3:Y:S01]  /*0100*/  LDC.64 R10, c[0x0][0x380] ;  /* 0x0000e000ff0a7b82 */ /* 0x000ee20000000a00 */
[----:B------:R-:W4:Y:S01]  /*0110*/  LDCU.64 UR8, c[0x0][0x358] ;  /* 0x00006b00ff0877ac */ /* 0x000f220008000a00 */
[----:B-1----:R-:W-:-:S04]  /*0120*/  IMAD R3, R0, UR5, R5 ;  /* 0x0000000500037c24 */ /* 0x002fc8000f8e0205 */
[----:B--2---:R-:W-:Y:S01]  /*0130*/  IMAD R3, R3, UR4, RZ ;  /* 0x0000000403037c24 */ /* 0x004fe2000f8e02ff */
[----:B0-----:R-:W-:-:S04]  /*0140*/  VIMNMX R2, PT, PT, R9, R8, PT ;  /* 0x0000000809027248 */ /* 0x001fc80003fe0100 */
[----:B------:R-:W-:Y:S01]  /*0150*/  ISETP.GE.AND P0, PT, R2, 0x1, PT ;  /* 0x000000010200780c */ /* 0x000fe20003f06270 */
[----:B---3--:R-:W-:-:S06]  /*0160*/  IMAD.WIDE R10, R3, 0x4, R10 ;  /* 0x00000004030a7825 */ /* 0x008fcc00078e020a */
[----:B----4-:R0:W5:Y:S06]  /*0170*/  LDG.E R10, desc[UR8][R10.64] ;  /* 0x000000080a0a7981 */ /* 0x01016c000c1e1900 */
[----:B------:R-:W-:Y:S05]  /*0180*/  @!P0 BRA `(.L_x_1) ;  /* 0x0000000800588947 */ /* 0x000fea0003800000 */
[----:B------:R-:W1:Y:S01]  /*0190*/  LDCU.64 UR6, c[0x0][0x380] ;  /* 0x00007000ff0677ac */ /* 0x000e620008000a00 */
[C---:B------:R-:W-:Y:S02]  /*01a0*/  LOP3.LUT R25, R8.reuse, 0xf, RZ, 0xc0, !PT ;  /* 0x0000000f08197812 */ /* 0x040fe400078ec0ff */
[C---:B------:R-:W-:Y:S02]  /*01b0*/  LOP3.LUT R26, R8.reuse, 0x7, RZ, 0xc0, !PT ;  /* 0x00000007081a7812 */ /* 0x040fe400078ec0ff */
[C---:B------:R-:W-:Y:S01]  /*01c0*/  LOP3.LUT R6, R8.reuse, 0x7ffffff0, RZ, 0xc0, !PT ;  /* 0x7ffffff008067812 */ /* 0x040fe200078ec0ff */
[----:B------:R-:W-:Y:S01]  /*01d0*/  VIADD R2, R25, 0xffffffff ;  /* 0xffffffff19027836 */ /* 0x000fe20000000000 */
[----:B------:R-:W-:Y:S01]  /*01e0*/  LOP3.LUT R7, R8, 0x3, RZ, 0xc0, !PT ;  /* 0x0000000308077812 */ /* 0x000fe200078ec0ff */
[----:B------:R-:W-:Y:S02]  /*01f0*/  VIADD R3, R26, 0xffffffff ;  /* 0xffffffff1a037836 */ /* 0x000fe40000000000 */
[----:B------:R-:W-:Y:S01]  /*0200*/  IMAD.MOV R9, RZ, RZ, -R6 ;  /* 0x000000ffff097224 */ /* 0x000fe200078e0a06 */
[----:B------:R-:W-:Y:S01]  /*0210*/  ISETP.GE.U32.AND P1, PT, R2, 0x7, PT ;  /* 0x000000070200780c */ /* 0x000fe20003f26070 */
[----:B------:R-:W-:Y:S01]  /*0220*/  IMAD R8, R5, UR4, RZ ;  /* 0x0000000405087c24 */ /* 0x000fe2000f8e02ff */
[----:B------:R-:W-:Y:S01]  /*0230*/  ISETP.GE.U32.AND P0, PT, R3, 0x3, PT ;  /* 0x000000030300780c */ /* 0x000fe20003f06070 */
[----:B------:R-:W-:Y:S01]  /*0240*/  UMOV UR4, URZ ;  /* 0x000000ff00047c82 */ /* 0x000fe20008000000 */
[----:B-1----:R-:W-:-:S04]  /*0250*/  UIADD3 UR5, UP0, UPT, UR6, 0x20, URZ ;  /* 0x0000002006057890 */ /* 0x002fc8000ff1e0ff */
[----:B------:R-:W-:-:S12]  /*0260*/  UIADD3.X UR6, UPT, UPT, URZ, UR7, URZ, UP0, !UPT ;  /* 0x00000007ff067290 */ /* 0x000fd800087fe4ff */
.L_x_7:
[----:B------:R-:W1:Y:S01]  /*0270*/  LDCU.64 UR10, c[0x0][0x390] ;  /* 0x00007200ff0a77ac */ /* 0x000e620008000a00 */
[----:B------:R-:W2:Y:S01]  /*0280*/  LDC R3, c[0x0][0x398] ;  /* 0x0000e600ff037b82 */ /* 0x000ea20000000800 */
[----:B0-----:R-:W-:Y:S01]  /*0290*/  IMAD.MOV.U32 R11, RZ, RZ, RZ ;  /* 0x000000ffff0b7224 */ /* 0x001fe200078e00ff */
[----:B------:R-:W0:Y:S01]  /*02a0*/  LDCU UR7, c[0x0][0x38c] ;  /* 0x00007180ff0777ac */ /* 0x000e220008000800 */
[----:B-1----:R-:W-:Y:S01]  /*02b0*/  UISETP.GE.U32.AND UP0, UPT, UR10, 0x10, UPT ;  /* 0x000000100a00788c */ /* 0x002fe2000bf06070 */
[----:B--2---:R-:W-:Y:S01]  /*02c0*/  IMAD R3, R0, R3, UR4 ;  /* 0x0000000400037e24 */ /* 0x004fe2000f8e0203 */
[----:B------:R-:W-:-:S03]  /*02d0*/  UIADD3 UR4, UPT, UPT, UR4, 0x1, URZ ;  /* 0x0000000104047890 */ /* 0x000fc6000fffe0ff */
[----:B0-----:R-:W-:Y:S01]  /*02e0*/  IMAD R4, R3, UR7, R8 ;  /* 0x0000000703047c24 */ /* 0x001fe2000f8e0208 */
[----:B------:R-:W-:-:S03]  /*02f0*/  UISETP.NE.AND UP1, UPT, UR4, UR11, UPT ;  /* 0x0000000b0400728c */ /* 0x000fc6000bf25270 */
[----:B------:R-:W-:Y:S08]  /*0300*/  BRA.U !UP0, `(.L_x_2) ;  /* 0x0000000108e87547 */ /* 0x000ff0000b800000 */
[----:B------:R-:W-:Y:S02]  /*0310*/  IMAD.MOV.U32 R12, RZ, RZ, R4 ;  /* 0x000000ffff0c7224 */ /* 0x000fe400078e0004 */
[----:B------:R-:W-:-:S07]  /*0320*/  IMAD.MOV.U32 R11, RZ, RZ, R9 ;  /* 0x000000ffff0b7224 */ /* 0x000fce00078e0009 */
.L_x_3:
[----:B------:R-:W-:Y:S02]  /*0330*/  IMAD.U32 R2, RZ, RZ, UR5 ;  /* 0x00000005ff027e24 */ /* 0x000fe4000f8e00ff */
[----:B------:R-:W-:Y:S02]  /*0340*/  IMAD.U32 R3, RZ, RZ, UR6 ;  /* 0x00000006ff037e24 */ /* 0x000fe4000f8e00ff */
[----:B------:R-:W-:-:S05]  /*0350*/  IMAD.WIDE R2, R12, 0x4, R2 ;  /* 0x000000040c027825 */ /* 0x000fca00078e0202 */
[----:B------:R-:W2:Y:S04]  /*0360*/  LDG.E R23, desc[UR8][R2.64+-0x20] ;  /* 0xffffe00802177981 */ /* 0x000ea8000c1e1900 */
[----:B------:R-:W3:Y:S04]  /*0370*/  LDG.E R24, desc[UR8][R2.64+-0x1c] ;  /* 0xffffe40802187981 */ /* 0x000ee8000c1e1900 */
[----:B------:R-:W4:Y:S04]  /*0380*/  LDG.E R22, desc[UR8][R2.64+-0x18] ;  /* 0xffffe80802167981 */ /* 0x000f28000c1e1900 */
        /* <DEDUP_REMOVED lines=8> */
[----:B------:R-:W4:Y:S01]  /*0410*/  LDG.E R14, desc[UR8][R2.64+0xc] ;  /* 0x00000c08020e7981 */ /* 0x000f22000c1e1900 */
[----:B--2--5:R-:W-:-:S04]  /*0420*/  FSETP.GT.AND P2, PT, R23, R10, PT ;  /* 0x0000000a1700720b */ /* 0x024fc80003f44000 */
[----:B------:R-:W-:Y:S02]  /*0430*/  FSEL R23, R23, R10, P2 ;  /* 0x0000000a17177208 */ /* 0x000fe40001000000 */
[----:B------:R-:W2:Y:S02]  /*0440*/  LDG.E R10, desc[UR8][R2.64+0x10] ;  /* 0x00001008020a7981 */ /* 0x000ea4000c1e1900 */
[----:B---3--:R-:W-:-:S04]  /*0450*/  FSETP.GT.AND P2, PT, R24, R23, PT ;  /* 0x000000171800720b */ /* 0x008fc80003f44000 */
[----:B------:R-:W-:Y:S02]  /*0460*/  FSEL R27, R24, R23, P2 ;  /* 0x00000017181b7208 */ /* 0x000fe40001000000 */
[----:B------:R-:W3:Y:S02]  /*0470*/  LDG.E R23, desc[UR8][R2.64+0x14] ;  /* 0x0000140802177981 */ /* 0x000ee4000c1e1900 */
[CC--:B----4-:R-:W-:Y:S02]  /*0480*/  FSETP.GT.AND P2, PT, R22.reuse, R27.reuse, PT ;  /* 0x0000001b1600720b */ /* 0x0d0fe40003f44000 */
[----:B------:R-:W4:Y:S02]  /*0490*/  LDG.E R24, desc[UR8][R2.64+0x1c] ;  /* 0x00001c0802187981 */ /* 0x000f24000c1e1900 */
[----:B------:R-:W-:Y:S02]  /*04a0*/  FSEL R28, R22, R27, P2 ;  /* 0x0000001b161c7208 */ /* 0x000fe40001000000 */
[----:B------:R-:W4:Y:S02]  /*04b0*/  LDG.E R22, desc[UR8][R2.64+0x18] ;  /* 0x0000180802167981 */ /* 0x000f24000c1e1900 */
[----:B------:R-:W-:-:S04]  /*04c0*/  FSETP.GT.AND P2, PT, R13, R28, PT ;  /* 0x0000001c0d00720b */ /* 0x000fc80003f44000 */
[----:B------:R-:W-:-:S04]  /*04d0*/  FSEL R28, R13, R28, P2 ;  /* 0x0000001c0d1c7208 */ /* 0x000fc80001000000 */
        /* <DEDUP_REMOVED lines=15> */
[----:B------:R-:W-:Y:S01]  /*05d0*/  FSEL R15, R14, R15, P2 ;  /* 0x0000000f0e0f7208 */ /* 0x000fe20001000000 */
[----:B------:R-:W-:-:S05]  /*05e0*/  VIADD R11, R11, 0x10 ;  /* 0x000000100b0b7836 */ /* 0x000fca0000000000 */
[----:B------:R-:W-:Y:S01]  /*05f0*/  ISETP.NE.AND P3, PT, R11, RZ, PT ;  /* 0x000000ff0b00720c */ /* 0x000fe20003f65270 */
[----:B------:R-:W-:Y:S01]  /*0600*/  VIADD R12, R12, 0x10 ;  /* 0x000000100c0c7836 */ /* 0x000fe20000000000 */
[----:B--2---:R-:W-:-:S04]  /*0610*/  FSETP.GT.AND P2, PT, R10, R15, PT ;  /* 0x0000000f0a00720b */ /* 0x004fc80003f44000 */
[----:B------:R-:W-:-:S04]  /*0620*/  FSEL R10, R10, R15, P2 ;  /* 0x0000000f0a0a7208 */ /* 0x000fc80001000000 */
[----:B---3--:R-:W-:-:S04]  /*0630*/  FSETP.GT.AND P2, PT, R23, R10, PT ;  /* 0x0000000a1700720b */ /* 0x008fc80003f44000 */
[----:B------:R-:W-:-:S04]  /*0640*/  FSEL R23, R23, R10, P2 ;  /* 0x0000000a17177208 */ /* 0x000fc80001000000 */
[----:B----4-:R-:W-:-:S04]  /*0650*/  FSETP.GT.AND P2, PT, R22, R23, PT ;  /* 0x000000171600720b */ /* 0x010fc80003f44000 */
[----:B------:R-:W-:-:S04]  /*0660*/  FSEL R23, R22, R23, P2 ;  /* 0x0000001716177208 */ /* 0x000fc80001000000 */
[----:B------:R-:W-:-:S04]  /*0670*/  FSETP.GT.AND P2, PT, R24, R23, PT ;  /* 0x000000171800720b */ /* 0x000fc80003f44000 */
[----:B------:R-:W-:Y:S01]  /*0680*/  FSEL R10, R24, R23, P2 ;  /* 0x00000017180a7208 */ /* 0x000fe20001000000 */
[----:B------:R-:W-:Y:S08]  /*0690*/  @P3 BRA `(.L_x_3) ;  /* 0xfffffffc00243947 */ /* 0x000ff0000383ffff */
[----:B------:R-:W-:-:S07]  /*06a0*/  IMAD.MOV.U32 R11, RZ, RZ, R6 ;  /* 0x000000ffff0b7224 */ /* 0x000fce00078e0006 */
.L_x_2:
[----:B------:R-:W-:-:S13]  /*06b0*/  ISETP.NE.AND P2, PT, R25, RZ, PT ;  /* 0x000000ff1900720c */ /* 0x000fda0003f45270 */
[----:B------:R-:W-:Y:S05]  /*06c0*/  @!P2 BRA `(.L_x_4) ;  /* 0x000000040004a947 */ /* 0x000fea0003800000 */
[----:B------:R-:W-:Y:S01]  /*06d0*/  ISETP.NE.AND P2, PT, R26, RZ, PT ;  /* 0x000000ff1a00720c */ /* 0x000fe20003f45270 */
[----:B------:R-:W-:-:S12]  /*06e0*/  @!P1 BRA `(.L_x_5) ;  /* 0x0000000000709947 */ /* 0x000fd80003800000 */
[----:B------:R-:W0:Y:S01]  /*06f0*/  LDC.64 R2, c[0x0][0x380] ;  /* 0x0000e000ff027b82 */ /* 0x000e220000000a00 */
[----:B------:R-:W-:-:S04]  /*0700*/  IMAD.IADD R13, R4, 0x1, R11 ;  /* 0x00000001040d7824 */ /* 0x000fc800078e020b */
[----:B0-----:R-:W-:-:S05]  /*0710*/  IMAD.WIDE R2, R13, 0x4, R2 ;  /* 0x000000040d027825 */ /* 0x001fca00078e0202 */
[----:B------:R-:W2:Y:S04]  /*0720*/  LDG.E R13, desc[UR8][R2.64] ;  /* 0x00000008020d7981 */ /* 0x000ea8000c1e1900 */
[----:B------:R-:W3:Y:S04]  /*0730*/  LDG.E R15, desc[UR8][R2.64+0x4] ;  /* 0x00000408020f7981 */ /* 0x000ee8000c1e1900 */
[----:B------:R-:W4:Y:S04]  /*0740*/  LDG.E R17, desc[UR8][R2.64+0x8] ;  /* 0x0000080802117981 */ /* 0x000f28000c1e1900 */
[----:B------:R-:W4:Y:S04]  /*0750*/  LDG.E R19, desc[UR8][R2.64+0xc] ;  /* 0x00000c0802137981 */ /* 0x000f28000c1e1900 */
[----:B------:R-:W4:Y:S04]  /*0760*/  LDG.E R21, desc[UR8][R2.64+0x10] ;  /* 0x0000100802157981 */ /* 0x000f28000c1e1900 */
[----:B------:R-:W4:Y:S04]  /*0770*/  LDG.E R23, desc[UR8][R2.64+0x14] ;  /* 0x0000140802177981 */ /* 0x000f28000c1e1900 */
[----:B------:R-:W4:Y:S04]  /*0780*/  LDG.E R27, desc[UR8][R2.64+0x18] ;  /* 0x00001808021b7981 */ /* 0x000f28000c1e1900 */
[----:B------:R-:W4:Y:S01]  /*0790*/  LDG.E R29, desc[UR8][R2.64+0x1c] ;  /* 0x00001c08021d7981 */ /* 0x000f22000c1e1900 */
[----:B------:R-:W-:Y:S01]  /*07a0*/  VIADD R11, R11, 0x8 ;  /* 0x000000080b0b7836 */ /* 0x000fe20000000000 */
[----:B--2--5:R-:W-:-:S04]  /*07b0*/  FSETP.GT.AND P3, PT, R13, R10, PT ;  /* 0x0000000a0d00720b */ /* 0x024fc80003f64000 */
[----:B------:R-:W-:-:S04]  /*07c0*/  FSEL R10, R13, R10, P3 ;  /* 0x0000000a0d0a7208 */ /* 0x000fc80001800000 */
[----:B---3--:R-:W-:-:S04]  /*07d0*/  FSETP.GT.AND P3, PT, R15, R10, PT ;  /* 0x0000000a0f00720b */ /* 0x008fc80003f64000 */
[----:B------:R-:W-:-:S04]  /*07e0*/  FSEL R10, R15, R10, P3 ;  /* 0x0000000a0f0a7208 */ /* 0x000fc80001800000 */
[----:B----4-:R-:W-:-:S04]  /*07f0*/  FSETP.GT.AND P3, PT, R17, R10, PT ;  /* 0x0000000a1100720b */ /* 0x010fc80003f64000 */
        /* <DEDUP_REMOVED lines=10> */
[----:B------:R-:W-:-:S09]  /*08a0*/  FSEL R10, R29, R10, P3 ;  /* 0x0000000a1d0a7208 */ /* 0x000fd20001800000 */
.L_x_5:
        /* <DEDUP_REMOVED lines=18> */
[----:B------:R-:W-:-:S09]  /*09d0*/  FSEL R10, R19, R10, P3 ;  /* 0x0000000a130a7208 */ /* 0x000fd20001800000 */
.L_x_6:
[----:B------:R-:W-:Y:S05]  /*09e0*/  @!P2 BRA `(.L_x_4) ;  /* 0x00000000003ca947 */ /* 0x000fea0003800000 */
[----:B------:R-:W0:Y:S01]  /*09f0*/  LDC.64 R2, c[0x0][0x380] ;  /* 0x0000e000ff027b82 */ /* 0x000e220000000a00 */
[----:B------:R-:W-:-:S04]  /*0a00*/  IMAD.IADD R11, R4, 0x1, R11 ;  /* 0x00000001040b7824 */ /* 0x000fc800078e020b */
[----:B0-----:R-:W-:-:S05]  /*0a10*/  IMAD.WIDE R2, R11, 0x4, R2 ;  /* 0x000000040b027825 */ /* 0x001fca00078e0202 */
[----:B------:R-:W2:Y:S01]  /*0a20*/  LDG.E R11, desc[UR8][R2.64] ;  /* 0x00000008020b7981 */ /* 0x000ea2000c1e1900 */
[----:B------:R-:W-:Y:S02]  /*0a30*/  ISETP.NE.AND P3, PT, R7, 0x1, PT ;  /* 0x000000010700780c */ /* 0x000fe40003f65270 */
[----:B--2--5:R-:W-:-:S04]  /*0a40*/  FSETP.GT.AND P2, PT, R11, R10, PT ;  /* 0x0000000a0b00720b */ /* 0x024fc80003f44000 */
[----:B------:R-:W-:-:S07]  /*0a50*/  FSEL R10, R11, R10, P2 ;  /* 0x0000000a0b0a7208 */ /* 0x000fce0001000000 */
[----:B------:R-:W-:Y:S05]  /*0a60*/  @!P3 BRA `(.L_x_4) ;  /* 0x00000000001cb947 */ /* 0x000fea0003800000 */
[----:B------:R-:W-:Y:S01]  /*0a70*/  ISETP.NE.AND P2, PT, R7, 0x2, PT ;  /* 0x000000020700780c */ /* 0x000fe20003f45270 */
[----:B------:R-:W2:-:S12]  /*0a80*/  LDG.E R11, desc[UR8][R2.64+0x4] ;  /* 0x00000408020b7981 */ /* 0x000e98000c1e1900 */
[----:B------:R-:W3:Y:S01]  /*0a90*/  @P2 LDG.E R13, desc[UR8][R2.64+0x8] ;  /* 0x00000808020d2981 */ /* 0x000ee2000c1e1900 */
[----:B--2---:R-:W-:-:S04]  /*0aa0*/  FSETP.GT.AND P3, PT, R11, R10, PT ;  /* 0x0000000a0b00720b */ /* 0x004fc80003f64000 */
[----:B------:R-:W-:-:S04]  /*0ab0*/  FSEL R10, R11, R10, P3 ;  /* 0x0000000a0b0a7208 */ /* 0x000fc80001800000 */
[----:B---3--:R-:W-:-:S04]  /*0ac0*/  @P2 FSETP.GT.AND P3, PT, R13, R10, PT ;  /* 0x0000000a0d00220b */ /* 0x008fc80003f64000 */
[----:B------:R-:W-:-:S09]  /*0ad0*/  @P2 FSEL R10, R13, R10, P3 ;  /* 0x0000000a0d0a2208 */ /* 0x000fd20001800000 */
.L_x_4:
[----:B------:R-:W-:Y:S05]  /*0ae0*/  BRA.U UP1, `(.L_x_7) ;  /* 0xfffffff501e07547 */ /* 0x000fea000b83ffff */
.L_x_1:
[----:B------:R-:W1:Y:S01]  /*0af0*/  LDC.64 R2, c[0x0][0x3a0] ;  /* 0x0000e800ff027b82 */ /* 0x000e620000000a00 */
[----:B------:R-:W2:Y:S02]  /*0b00*/  LDCU UR4, c[0x0][0x3a8] ;  /* 0x00007500ff0477ac */ /* 0x000ea40008000800 */
[----:B--2---:R-:W-:-:S04]  /*0b10*/  IMAD R5, R0, UR4, R5 ;  /* 0x0000000400057c24 */ /* 0x004fc8000f8e0205 */
[----:B-1----:R-:W-:-:S05]  /*0b20*/  IMAD.WIDE.U32 R2, R5, 0x4, R2 ;  /* 0x0000000405027825 */ /* 0x002fca00078e0002 */
[----:B-----5:R-:W-:Y:S01]  /*0b30*/  STG.E desc[UR8][R2.64], R10 ;  /* 0x0000000a02007986 */ /* 0x020fe2000c101908 */
[----:B------:R-:W-:Y:S05]  /*0b40*/  EXIT ;  /* 0x000000000000794d */ /* 0x000fea0003800000 */
.L_x_8:
        /* <DEDUP_REMOVED lines=11> */
.L_x_13:


//--------------------- .text._conv2d             --------------------------
	.section	.text._conv2d,"ax",@progbits
	.align	128
        .global         _conv2d
        .type           _conv2d,@function
        .size           _conv2d,(.L_x_14 - _conv2d)
        .other          _conv2d,@"STO_CUDA_ENTRY STV_DEFAULT"
_conv2d:
.text._conv2d:
[----:B------:R-:W-:Y:S01]  /*0000*/  LDC R1, c[0x0][0x37c] ;  /* 0x0000df00ff017b82 */ /* 0x000fe20000000800 */
[----:B------:R-:W-:Y:S05]  /*0010*/  EXIT ;  /* 0x000000000000794d */ /* 0x000fea0003800000 */
.L_x_9:
        /* <DEDUP_REMOVED lines=14> */
.L_x_14:


//--------------------- .text._batch_norm         --------------------------
	.section	.text._batch_norm,"ax",@progbits
	.align	128
        .global         _batch_norm
        .type           _batch_norm,@function
        .size           _batch_norm,(.L_x_15 - _batch_norm)
        .other          _batch_norm,@"STO_CUDA_ENTRY STV_DEFAULT"
_batch_norm:
.text._batch_norm:
[----:B------:R-:W-:Y:S01]  /*0000*/  LDC R1, c[0x0][0x37c] ;  /* 0x0000df00ff017b82 */ /* 0x000fe20000000800 */
[----:B------:R-:W-:Y:S05]  /*0010*/  EXIT ;  /* 0x000000000000794d */ /* 0x000fea0003800000 */
.L_x_10:
        /* <DEDUP_REMOVED lines=14> */
.L_x_15:


//--------------------- .text._leaky_relu         --------------------------
	.section	.text._leaky_relu,"ax",@progbits
	.align	128
        .global         _leaky_relu
        .type           _leaky_relu,@function
        .size           _leaky_relu,(.L_x_16 - _leaky_relu)
        .other          _leaky_relu,@"STO_CUDA_ENTRY STV_DEFAULT"
_leaky_relu:
.text._leaky_relu:
[----:B------:R-:W-:Y:S01]  /*0000*/  LDC R1, c[0x0][0x37c] ;  /* 0x0000df00ff017b82 */ /* 0x000fe20000000800 */
[----:B------:R-:W0:Y:S07]  /*0010*/  S2R R0, SR_TID.X ;  /* 0x0000000000007919 */ /* 0x000e2e0000002100 */
[----:B------:R-:W0:Y:S01]  /*0020*/  S2UR UR6, SR_CTAID.X ;  /* 0x00000000000679c3 */ /* 0x000e220000002500 */
[----:B------:R-:W1:Y:S07]  /*0030*/  LDCU.64 UR4, c[0x0][0x358] ;  /* 0x00006b00ff0477ac */ /* 0x000e6e0008000a00 */
[----:B------:R-:W0:Y:S08]  /*0040*/  LDC R7, c[0x0][0x360] ;  /* 0x0000d800ff077b82 */ /* 0x000e300000000800 */
[----:B------:R-:W2:Y:S08]  /*0050*/  LDC.64 R2, c[0x0][0x380] ;  /* 0x0000e000ff027b82 */ /* 0x000eb00000000a00 */
[----:B------:R-:W3:Y:S01]  /*0060*/  LDC.64 R4, c[0x0][0x388] ;  /* 0x0000e200ff047b82 */ /* 0x000ee20000000a00 */
[----:B0-----:R-:W-:Y:S01]  /*0070*/  IMAD R7, R7, UR6, R0 ;  /* 0x0000000607077c24 */ /* 0x001fe2000f8e0200 */
[----:B------:R-:W0:Y:S03]  /*0080*/  LDCU UR6, c[0x0][0x3a0] ;  /* 0x00007400ff0677ac */ /* 0x000e260008000800 */
[----:B--2---:R-:W-:-:S05]  /*0090*/  IMAD.WIDE.U32 R2, R7, 0x4, R2 ;  /* 0x0000000407027825 */ /* 0x004fca00078e0002 */
[----:B-1----:R-:W2:Y:S01]  /*00a0*/  LDG.E R9, desc[UR4][R2.64] ;  /* 0x0000000402097981 */ /* 0x002ea2000c1e1900 */
[----:B---3--:R-:W-:Y:S01]  /*00b0*/  IMAD.WIDE.U32 R4, R7, 0x4, R4 ;  /* 0x0000000407047825 */ /* 0x008fe200078e0004 */
[----:B0-----:R-:W-:Y:S02]  /*00c0*/  I2FP.F32.S32 R0, UR6 ;  /* 0x0000000600007c45 */ /* 0x001fe40008201400 */
[----:B--2---:R-:W-:-:S13]  /*00d0*/  FSETP.GEU.AND P0, PT, R9, RZ, PT ;  /* 0x000000ff0900720b */ /* 0x004fda0003f0e000 */
[----:B------:R-:W-:-:S05]  /*00e0*/  @!P0 FMUL R9, R9, R0 ;  /* 0x0000000009098220 */ /* 0x000fca0000400000 */
[----:B------:R-:W-:Y:S01]  /*00f0*/  STG.E desc[UR4][R4.64], R9 ;  /* 0x0000000904007986 */ /* 0x000fe2000c101904 */
[----:B------:R-:W-:Y:S05]  /*0100*/  EXIT ;  /* 0x000000000000794d */ /* 0x000fea0003800000 */
.L_x_11:
        /* <DEDUP_REMOVED lines=15> */
.L_x_16:


//--------------------- .nv.shared.reserved.0     --------------------------
	.section	.nv.shared.reserved.0,"aw",@nobits
	.weak		__nv_reservedSMEM_offset_0_alias
	.size		__nv_reservedSMEM_offset_0_alias, 0, 64
	.other		__nv_reservedSMEM_offset_0_alias,@"STO_CUDA_RESERVED_SHARED STV_DEFAULT"
__nv_reservedSMEM_offset_0_alias:
	.zero		0
	.zero		64


//--------------------- .nv.constant0._pad        --------------------------
	.section	.nv.constant0._pad,"a",@progbits
	.sectionflags	@""
	.align	4
.nv.constant0._pad:
	.zero		896


//--------------------- .nv.constant0._max_pool2d --------------------------
	.section	.nv.constant0._max_pool2d,"a",@progbits
	.sectionflags	@""
	.align	4
.nv.constant0._max_pool2d:
	.zero		944


//--------------------- .nv.constant0._conv2d     --------------------------
	.section	.nv.constant0._conv2d,"a",@progbits
	.sectionflags	@""
	.align	4
.nv.constant0._conv2d:
	.zero		896


//--------------------- .nv.constant0._batch_norm --------------------------
	.section	.nv.constant0._batch_norm,"a",@progbits
	.sectionflags	@""
	.align	4
.nv.constant0._batch_norm:
	.zero		896


//--------------------- .nv.constant0._leaky_relu --------------------------
	.section	.nv.constant0._leaky_relu,"a",@progbits
	.sectionflags	@""
	.align	4
.nv.constant0._leaky_relu:
	.zero		932


//--------------------- SYMBOLS --------------------------

	.type		.nv.reservedSmem.offset0,@object
	.size		.nv.reservedSmem.offset0,0x4
